//
// Generated by NVIDIA NVVM Compiler
//
// Compiler Build ID: CL-36424714
// Cuda compilation tools, release 13.0, V13.0.88
// Based on NVVM 20.0.0
//

.version 9.0
.target sm_100
.address_size 64

	// .globl	_Z14integrate_kernxPd
.func  (.param .align 16 .b8 func_retval0[16]) __internal_trig_reduction_slowpathd
(
	.param .b64 __internal_trig_reduction_slowpathd_param_0
)
;
.global .align 8 .b8 __cudart_i2opi_d[144] = {8, 93, 141, 31, 177, 95, 251, 107, 234, 146, 82, 138, 247, 57, 7, 61, 123, 241, 229, 235, 199, 186, 39, 117, 45, 234, 95, 158, 102, 63, 70, 79, 183, 9, 203, 39, 207, 126, 54, 109, 31, 109, 10, 90, 139, 17, 47, 239, 15, 152, 5, 222, 255, 151, 248, 31, 59, 40, 249, 189, 139, 95, 132, 156, 244, 57, 83, 131, 57, 214, 145, 57, 65, 126, 95, 180, 38, 112, 156, 233, 132, 68, 187, 46, 245, 53, 130, 232, 62, 167, 41, 177, 28, 235, 29, 254, 28, 146, 209, 9, 234, 46, 73, 6, 224, 210, 77, 66, 58, 110, 36, 183, 97, 197, 187, 222, 171, 99, 81, 254, 65, 144, 67, 60, 153, 149, 98, 219, 192, 221, 52, 245, 209, 87, 39, 252, 41, 21, 68, 78, 110, 131, 249, 162};
.global .align 16 .b8 __cudart_sin_cos_coeffs[128] = {70, 210, 176, 44, 241, 229, 90, 190, 146, 227, 172, 105, 227, 29, 199, 62, 161, 98, 219, 25, 160, 1, 42, 191, 24, 8, 17, 17, 17, 17, 129, 63, 84, 85, 85, 85, 85, 85, 197, 191, 0, 0, 0, 0, 0, 0, 0, 0, 0, 0, 0, 0, 0, 0, 0, 0, 100, 129, 253, 32, 131, 255, 168, 189, 40, 133, 239, 193, 167, 238, 33, 62, 217, 230, 6, 142, 79, 126, 146, 190, 233, 188, 221, 25, 160, 1, 250, 62, 71, 93, 193, 22, 108, 193, 86, 191, 81, 85, 85, 85, 85, 85, 165, 63, 0, 0, 0, 0, 0, 0, 224, 191, 0, 0, 0, 0, 0, 0, 240, 63};

.visible .entry _Z14integrate_kernxPd(
	.param .u64 _Z14integrate_kernxPd_param_0,
	.param .u64 .ptr .align 1 _Z14integrate_kernxPd_param_1
)
{
	.reg .pred 	%p<7>;
	.reg .b32 	%r<17>;
	.reg .b64 	%rd<15>;
	.reg .b64 	%fd<46>;

	ld.param.u64 	%rd5, [_Z14integrate_kernxPd_param_0];
	ld.param.u64 	%rd6, [_Z14integrate_kernxPd_param_1];
	mov.u32 	%r1, %ntid.x;
	mov.u32 	%r6, %ctaid.x;
	mov.u32 	%r7, %tid.x;
	mad.lo.s32 	%r2, %r1, %r6, %r7;
	cvt.rn.f64.s64 	%fd12, %rd5;
	mov.f64 	%fd13, 0d400921FB54411744;
	div.rn.f64 	%fd1, %fd13, %fd12;
	add.s32 	%r8, %r2, 1;
	cvt.s64.s32 	%rd14, %r8;
	setp.lt.s64 	%p1, %rd5, %rd14;
	mov.f64 	%fd45, 0d0000000000000000;
	@%p1 bra 	$L__BB0_7;
	mov.u32 	%r9, %nctaid.x;
	mul.lo.s32 	%r10, %r1, %r9;
	cvt.s64.s32 	%rd2, %r10;
	mov.f64 	%fd45, 0d0000000000000000;
	mov.u64 	%rd9, __cudart_sin_cos_coeffs;
$L__BB0_2:
	cvt.rn.f64.s64 	%fd15, %rd14;
	add.f64 	%fd16, %fd15, 0dBFE0000000000000;
	mul.f64 	%fd3, %fd1, %fd16;
	abs.f64 	%fd4, %fd3;
	setp.neu.f64 	%p2, %fd4, 0d7FF0000000000000;
	@%p2 bra 	$L__BB0_4;
	mov.f64 	%fd22, 0d0000000000000000;
	mul.rn.f64 	%fd44, %fd3, %fd22;
	mov.b32 	%r16, 0;
	bra.uni 	$L__BB0_6;
$L__BB0_4:
	mul.f64 	%fd17, %fd3, 0d3FE45F306DC9C883;
	cvt.rni.s32.f64 	%r16, %fd17;
	cvt.rn.f64.s32 	%fd18, %r16;
	fma.rn.f64 	%fd19, %fd18, 0dBFF921FB54442D18, %fd3;
	fma.rn.f64 	%fd20, %fd18, 0dBC91A62633145C00, %fd19;
	fma.rn.f64 	%fd44, %fd18, 0dB97B839A252049C0, %fd20;
	setp.ltu.f64 	%p3, %fd4, 0d41E0000000000000;
	@%p3 bra 	$L__BB0_6;
	{ // callseq 0, 0
	.param .b64 param0;
	st.param.f64 	[param0], %fd3;
	.param .align 16 .b8 retval0[16];
	call.uni (retval0), 
	__internal_trig_reduction_slowpathd, 
	(
	param0
	);
	ld.param.f64 	%fd44, [retval0];
	ld.param.b32 	%r16, [retval0+8];
	} // callseq 0
$L__BB0_6:
	shl.b32 	%r13, %r16, 6;
	cvt.u64.u32 	%rd7, %r13;
	and.b64  	%rd8, %rd7, 64;
	add.s64 	%rd10, %rd9, %rd8;
	mul.rn.f64 	%fd23, %fd44, %fd44;
	and.b32  	%r14, %r16, 1;
	setp.eq.b32 	%p4, %r14, 1;
	selp.f64 	%fd24, 0dBDA8FF8320FD8164, 0d3DE5DB65F9785EBA, %p4;
	ld.global.nc.v2.f64 	{%fd25, %fd26}, [%rd10];
	fma.rn.f64 	%fd27, %fd24, %fd23, %fd25;
	fma.rn.f64 	%fd28, %fd27, %fd23, %fd26;
	ld.global.nc.v2.f64 	{%fd29, %fd30}, [%rd10+16];
	fma.rn.f64 	%fd31, %fd28, %fd23, %fd29;
	fma.rn.f64 	%fd32, %fd31, %fd23, %fd30;
	ld.global.nc.v2.f64 	{%fd33, %fd34}, [%rd10+32];
	fma.rn.f64 	%fd35, %fd32, %fd23, %fd33;
	fma.rn.f64 	%fd36, %fd35, %fd23, %fd34;
	fma.rn.f64 	%fd37, %fd36, %fd44, %fd44;
	fma.rn.f64 	%fd38, %fd36, %fd23, 0d3FF0000000000000;
	selp.f64 	%fd39, %fd38, %fd37, %p4;
	and.b32  	%r15, %r16, 2;
	setp.eq.s32 	%p5, %r15, 0;
	mov.f64 	%fd40, 0d0000000000000000;
	sub.f64 	%fd41, %fd40, %fd39;
	selp.f64 	%fd42, %fd39, %fd41, %p5;
	fma.rn.f64 	%fd45, %fd1, %fd42, %fd45;
	add.s64 	%rd14, %rd14, %rd2;
	setp.le.s64 	%p6, %rd14, %rd5;
	@%p6 bra 	$L__BB0_2;
$L__BB0_7:
	cvta.to.global.u64 	%rd11, %rd6;
	mul.wide.s32 	%rd12, %r2, 8;
	add.s64 	%rd13, %rd11, %rd12;
	st.global.f64 	[%rd13], %fd45;
	ret;

}
.func  (.param .align 16 .b8 func_retval0[16]) __internal_trig_reduction_slowpathd(
	.param .b64 __internal_trig_reduction_slowpathd_param_0
)
{
	.local .align 8 .b8 	__local_depot1[40];
	.reg .b64 	%SP;
	.reg .b64 	%SPL;
	.reg .pred 	%p<10>;
	.reg .b32 	%r<47>;
	.reg .b64 	%rd<74>;
	.reg .b64 	%fd<5>;

	mov.u64 	%SPL, __local_depot1;
	ld.param.f64 	%fd4, [__internal_trig_reduction_slowpathd_param_0];
	add.u64 	%rd1, %SPL, 0;
	{
	.reg .b32 %temp; 
	mov.b64 	{%temp, %r1}, %fd4;
	}
	shr.u32 	%r2, %r1, 20;
	and.b32  	%r3, %r2, 2047;
	setp.eq.s32 	%p1, %r3, 2047;
	mov.b32 	%r46, 0;
	@%p1 bra 	$L__BB1_9;
	add.s32 	%r20, %r3, -1024;
	mov.b64 	%rd20, %fd4;
	shl.b64 	%rd2, %rd20, 11;
	shr.u32 	%r4, %r20, 6;
	sub.s32 	%r45, 15, %r4;
	sub.s32 	%r21, 19, %r4;
	setp.lt.u32 	%p2, %r20, 128;
	selp.b32 	%r6, 18, %r21, %p2;
	setp.ge.s32 	%p3, %r45, %r6;
	mov.b64 	%rd70, 0;
	@%p3 bra 	$L__BB1_4;
	add.s32 	%r23, %r6, %r4;
	neg.s32 	%r43, %r23;
	or.b64  	%rd3, %rd2, -9223372036854775808;
	mov.b64 	%rd70, 0;
	mov.b32 	%r42, 0;
	mov.u64 	%rd25, __cudart_i2opi_d;
	mov.u32 	%r44, %r45;
$L__BB1_3:
	.pragma "nounroll";
	mul.wide.s32 	%rd22, %r42, 8;
	add.s64 	%rd23, %rd1, %rd22;
	mul.wide.s32 	%rd24, %r44, 8;
	add.s64 	%rd26, %rd25, %rd24;
	ld.global.nc.u64 	%rd27, [%rd26];
	{
	.reg .u32 %r0, %r1, %r2, %r3, %alo, %ahi, %blo, %bhi, %clo, %chi;
	mov.b64 	{%alo,%ahi}, %rd27;
	mov.b64 	{%blo,%bhi}, %rd3;
	mov.b64 	{%clo,%chi}, %rd70;
	mad.lo.cc.u32 	%r0, %alo, %blo, %clo;
	madc.hi.cc.u32 	%r1, %alo, %blo, %chi;
	madc.hi.u32 	%r2, %alo, %bhi, 0;
	mad.lo.cc.u32 	%r1, %alo, %bhi, %r1;
	madc.hi.cc.u32 	%r2, %ahi, %blo, %r2;
	madc.hi.u32 	%r3, %ahi, %bhi, 0;
	mad.lo.cc.u32 	%r1, %ahi, %blo, %r1;
	madc.lo.cc.u32 	%r2, %ahi, %bhi, %r2;
	addc.u32 	%r3, %r3, 0;
	mov.b64 	%rd28, {%r0,%r1};
	mov.b64 	%rd70, {%r2,%r3};
	}
	st.local.u64 	[%rd23], %rd28;
	add.s32 	%r44, %r44, 1;
	add.s32 	%r43, %r43, 1;
	add.s32 	%r42, %r42, 1;
	setp.ne.s32 	%p4, %r43, -15;
	mov.u32 	%r45, %r6;
	@%p4 bra 	$L__BB1_3;
$L__BB1_4:
	cvt.s64.s32 	%rd29, %r45;
	cvt.u64.u32 	%rd30, %r4;
	add.s64 	%rd31, %rd30, %rd29;
	shl.b64 	%rd32, %rd31, 3;
	add.s64 	%rd33, %rd1, %rd32;
	st.local.u64 	[%rd33+-120], %rd70;
	and.b32  	%r15, %r2, 63;
	ld.local.u64 	%rd72, [%rd1+16];
	ld.local.u64 	%rd71, [%rd1+24];
	setp.eq.s32 	%p5, %r15, 0;
	@%p5 bra 	$L__BB1_6;
	shl.b64 	%rd34, %rd71, %r15;
	shr.u64 	%rd35, %rd72, 1;
	xor.b32  	%r24, %r15, 63;
	shr.u64 	%rd36, %rd35, %r24;
	or.b64  	%rd71, %rd34, %rd36;
	ld.local.u64 	%rd37, [%rd1+8];
	shl.b64 	%rd38, %rd72, %r15;
	shr.u64 	%rd39, %rd37, 1;
	shr.u64 	%rd40, %rd39, %r24;
	or.b64  	%rd72, %rd38, %rd40;
$L__BB1_6:
	and.b32  	%r25, %r1, -2147483648;
	shr.u64 	%rd41, %rd71, 62;
	cvt.u32.u64 	%r26, %rd41;
	mov.b64 	{%r27, %r28}, %rd71;
	mov.b64 	{%r29, %r30}, %rd72;
	shf.l.wrap.b32 	%r31, %r30, %r27, 2;
	shf.l.wrap.b32 	%r32, %r27, %r28, 2;
	mov.b64 	%rd42, {%r31, %r32};
	shl.b64 	%rd43, %rd72, 2;
	shr.u64 	%rd44, %rd42, 63;
	cvt.u32.u64 	%r33, %rd44;
	add.s32 	%r34, %r33, %r26;
	setp.eq.s32 	%p6, %r25, 0;
	neg.s32 	%r35, %r34;
	selp.b32 	%r46, %r34, %r35, %p6;
	setp.gt.s64 	%p7, %rd42, -1;
	mov.b64 	%rd45, 0;
	{
	.reg .u32 %r0, %r1, %r2, %r3, %a0, %a1, %a2, %a3, %b0, %b1, %b2, %b3;
	mov.b64 	{%a0,%a1}, %rd45;
	mov.b64 	{%a2,%a3}, %rd45;
	mov.b64 	{%b0,%b1}, %rd43;
	mov.b64 	{%b2,%b3}, %rd42;
	sub.cc.u32 	%r0, %a0, %b0;
	subc.cc.u32 	%r1, %a1, %b1;
	subc.cc.u32 	%r2, %a2, %b2;
	subc.u32 	%r3, %a3, %b3;
	mov.b64 	%rd46, {%r0,%r1};
	mov.b64 	%rd47, {%r2,%r3};
	}
	xor.b32  	%r36, %r25, -2147483648;
	selp.b64 	%rd73, %rd42, %rd47, %p7;
	selp.b64 	%rd14, %rd43, %rd46, %p7;
	selp.b32 	%r17, %r25, %r36, %p7;
	clz.b64 	%r37, %rd73;
	cvt.u64.u32 	%rd15, %r37;
	setp.eq.s32 	%p8, %r37, 0;
	@%p8 bra 	$L__BB1_8;
	cvt.u32.u64 	%r38, %rd15;
	and.b32  	%r39, %r38, 63;
	shl.b64 	%rd48, %rd73, %r39;
	shr.u64 	%rd49, %rd14, 1;
	not.b32 	%r40, %r38;
	and.b32  	%r41, %r40, 63;
	shr.u64 	%rd50, %rd49, %r41;
	or.b64  	%rd73, %rd48, %rd50;
$L__BB1_8:
	mov.b64 	%rd51, -3958705157555305931;
	{
	.reg .u32 %r0, %r1, %r2, %r3, %alo, %ahi, %blo, %bhi;
	mov.b64 	{%alo,%ahi}, %rd73;
	mov.b64 	{%blo,%bhi}, %rd51;
	mul.lo.u32 	%r0, %alo, %blo;
	mul.hi.u32 	%r1, %alo, %blo;
	mad.lo.cc.u32 	%r1, %alo, %bhi, %r1;
	madc.hi.u32 	%r2, %alo, %bhi, 0;
	mad.lo.cc.u32 	%r1, %ahi, %blo, %r1;
	madc.hi.cc.u32 	%r2, %ahi, %blo, %r2;
	madc.hi.u32 	%r3, %ahi, %bhi, 0;
	mad.lo.cc.u32 	%r2, %ahi, %bhi, %r2;
	addc.u32 	%r3, %r3, 0;
	mov.b64 	%rd52, {%r0,%r1};
	mov.b64 	%rd53, {%r2,%r3};
	}
	setp.gt.s64 	%p9, %rd53, 0;
	{
	.reg .u32 %r0, %r1, %r2, %r3, %a0, %a1, %a2, %a3, %b0, %b1, %b2, %b3;
	mov.b64 	{%a0,%a1}, %rd52;
	mov.b64 	{%a2,%a3}, %rd53;
	mov.b64 	{%b0,%b1}, %rd52;
	mov.b64 	{%b2,%b3}, %rd53;
	add.cc.u32 	%r0, %a0, %b0;
	addc.cc.u32 	%r1, %a1, %b1;
	addc.cc.u32 	%r2, %a2, %b2;
	addc.u32 	%r3, %a3, %b3;
	mov.b64 	%rd54, {%r0,%r1};
	mov.b64 	%rd55, {%r2,%r3};
	}
	selp.b64 	%rd56, %rd55, %rd53, %p9;
	selp.s64 	%rd57, -1, 0, %p9;
	sub.s64 	%rd58, %rd57, %rd15;
	cvt.u64.u32 	%rd59, %r17;
	shl.b64 	%rd60, %rd59, 32;
	add.s64 	%rd61, %rd56, 1;
	shr.u64 	%rd62, %rd61, 10;
	add.s64 	%rd63, %rd62, 1;
	shr.u64 	%rd64, %rd63, 1;
	shl.b64 	%rd65, %rd58, 52;
	add.s64 	%rd66, %rd65, %rd64;
	add.s64 	%rd67, %rd66, 4602678819172646912;
	or.b64  	%rd68, %rd67, %rd60;
	mov.b64 	%fd4, %rd68;
$L__BB1_9:
	st.param.f64 	[func_retval0], %fd4;
	st.param.b32 	[func_retval0+8], %r46;
	ret;

}


// ===== COMPILED SASS (sm_100) =====

	.target	sm_100

	.elftype	@"ET_EXEC"


//--------------------- .note.nv.tkinfo           --------------------------
	.section	.note.nv.tkinfo,"",@"SHT_NOTE"
	.sectionflags	@"SHF_NOTE_NV_TKINFO"
	.tkinfo
        /*0018*/ 	.word	0x00000002
        /*0030*/ 	.string	""
        /*0030*/ 	.string	"ptxas"
        /*0030*/ 	.string	"Cuda compilation tools, release 13.0, V13.0.88"
        /*0030*/ 	.string	"Build cuda_13.0.r13.0/compiler.36424714_0"
        /*0030*/ 	.string	"-arch sm_100 -m 64 "



//--------------------- .note.nv.cuinfo           --------------------------
	.section	.note.nv.cuinfo,"",@"SHT_NOTE"
	.sectionflags	@"SHF_NOTE_NV_CUINFO"
        /*0018*/ 	.short	0x0002
        /*001a*/ 	.short	0x0064
        /*001c*/ 	.short	0x0082
	.zero		2


//--------------------- .nv.info                  --------------------------
	.section	.nv.info,"",@"SHT_CUDA_INFO"
	.align	4


	//----- nvinfo : EIATTR_REGCOUNT
	.align		4
        /*0000*/ 	.byte	0x04, 0x2f
        /*0002*/ 	.short	(.L_3 - .L_2)
	.align		4
.L_2:
        /*0004*/ 	.word	index@(_Z14integrate_kernxPd)
        /*0008*/ 	.word	0x00000020


	//----- nvinfo : EIATTR_FRAME_SIZE
	.align		4
.L_3:
        /*000c*/ 	.byte	0x04, 0x11
        /*000e*/ 	.short	(.L_5 - .L_4)
	.align		4
.L_4:
        /*0010*/ 	.word	index@($_Z14integrate_kernxPd$__internal_trig_reduction_slowpathd)
        /*0014*/ 	.word	0x00000028


	//----- nvinfo : EIATTR_FRAME_SIZE
	.align		4
.L_5:
        /*0018*/ 	.byte	0x04, 0x11
        /*001a*/ 	.short	(.L_7 - .L_6)
	.align		4
.L_6:
        /*001c*/ 	.word	index@($__internal_0_$__cuda_sm20_div_rn_f64_full)
        /*0020*/ 	.word	0x00000028


	//----- nvinfo : EIATTR_FRAME_SIZE
	.align		4
.L_7:
        /*0024*/ 	.byte	0x04, 0x11
        /*0026*/ 	.short	(.L_9 - .L_8)
	.align		4
.L_8:
        /*0028*/ 	.word	index@(_Z14integrate_kernxPd)
        /*002c*/ 	.word	0x00000028


	//----- nvinfo : EIATTR_MIN_STACK_SIZE
	.align		4
.L_9:
        /*0030*/ 	.byte	0x04, 0x12
        /*0032*/ 	.short	(.L_11 - .L_10)
	.align		4
.L_10:
        /*0034*/ 	.word	index@(_Z14integrate_kernxPd)
        /*0038*/ 	.word	0x00000028
.L_11:


//--------------------- .nv.compat                --------------------------
	.section	.nv.compat,"",@"SHT_CUDA_COMPAT_INFO"
	.align	4
        /*0000*/ 	.byte	0x02, 0x09, 0x00, 0x00, 0x02, 0x02, 0x01, 0x00, 0x02, 0x05, 0x05, 0x00, 0x03, 0x07, 0x01, 0x01
        /*0010*/ 	.byte	0x02, 0x03, 0x00, 0x00, 0x02, 0x06, 0x01, 0x00, 0x04, 0x0b, 0x08, 0x00, 0x01, 0x00, 0x00, 0x00
        /*0020*/ 	.byte	0x00, 0x00, 0x00, 0x00


//--------------------- .nv.info._Z14integrate_kernxPd --------------------------
	.section	.nv.info._Z14integrate_kernxPd,"",@"SHT_CUDA_INFO"
	.sectionflags	@""
	.align	4


	//----- nvinfo : EIATTR_CUDA_API_VERSION
	.align		4
        /*0000*/ 	.byte	0x04, 0x37
        /*0002*/ 	.short	(.L_13 - .L_12)
.L_12:
        /*0004*/ 	.word	0x00000082


	//----- nvinfo : EIATTR_KPARAM_INFO
	.align		4
.L_13:
        /*0008*/ 	.byte	0x04, 0x17
        /*000a*/ 	.short	(.L_15 - .L_14)
.L_14:
        /*000c*/ 	.word	0x00000000
        /*0010*/ 	.short	0x0001
        /*0012*/ 	.short	0x0008
        /*0014*/ 	.byte	0x00, 0xf5, 0x21, 0x00


	//----- nvinfo : EIATTR_KPARAM_INFO
	.align		4
.L_15:
        /*0018*/ 	.byte	0x04, 0x17
        /*001a*/ 	.short	(.L_17 - .L_16)
.L_16:
        /*001c*/ 	.word	0x00000000
        /*0020*/ 	.short	0x0000
        /*0022*/ 	.short	0x0000
        /*0024*/ 	.byte	0x00, 0xf0, 0x21, 0x00


	//----- nvinfo : EIATTR_SPARSE_MMA_MASK
	.align		4
.L_17:
        /*0028*/ 	.byte	0x03, 0x50
        /*002a*/ 	.short	0x0000


	//----- nvinfo : EIATTR_MAXREG_COUNT
	.align		4
        /*002c*/ 	.byte	0x03, 0x1b
        /*002e*/ 	.short	0x00ff


	//----- nvinfo : EIATTR_MERCURY_ISA_VERSION
	.align		4
        /*0030*/ 	.byte	0x03, 0x5f
        /*0032*/ 	.short	0x0101


	//----- nvinfo : EIATTR_VRC_CTA_INIT_COUNT
	.align		4
        /*0034*/ 	.byte	0x02, 0x4a
	.zero		1
	.zero		1


	//----- nvinfo : EIATTR_EXIT_INSTR_OFFSETS
	.align		4
        /*0038*/ 	.byte	0x04, 0x1c
        /*003a*/ 	.short	(.L_19 - .L_18)


	//   ....[0]....
.L_18:
        /*003c*/ 	.word	0x000006a0


	//----- nvinfo : EIATTR_CRS_STACK_SIZE
	.align		4
.L_19:
        /*0040*/ 	.byte	0x04, 0x1e
        /*0042*/ 	.short	(.L_21 - .L_20)
.L_20:
        /*0044*/ 	.word	0x00000000


	//----- nvinfo : EIATTR_CBANK_PARAM_SIZE
	.align		4
.L_21:
        /*0048*/ 	.byte	0x03, 0x19
        /*004a*/ 	.short	0x0010


	//----- nvinfo : EIATTR_PARAM_CBANK
	.align		4
        /*004c*/ 	.byte	0x04, 0x0a
        /*004e*/ 	.short	(.L_23 - .L_22)
	.align		4
.L_22:
        /*0050*/ 	.word	index@(.nv.constant0._Z14integrate_kernxPd)
        /*0054*/ 	.short	0x0380
        /*0056*/ 	.short	0x0010


	//----- nvinfo : EIATTR_SW_WAR
	.align		4
.L_23:
        /*0058*/ 	.byte	0x04, 0x36
        /*005a*/ 	.short	(.L_25 - .L_24)
.L_24:
        /*005c*/ 	.word	0x00000008
.L_25:


//--------------------- .nv.callgraph             --------------------------
	.section	.nv.callgraph,"",@"SHT_CUDA_CALLGRAPH"
	.align	4
	.sectionentsize	8
	.align		4
        /*0000*/ 	.word	0x00000000
	.align		4
        /*0004*/ 	.word	0xffffffff
	.align		4
        /*0008*/ 	.word	0x00000000
	.align		4
        /*000c*/ 	.word	0xfffffffe
	.align		4
        /*0010*/ 	.word	0x00000000
	.align		4
        /*0014*/ 	.word	0xfffffffd
	.align		4
        /*0018*/ 	.word	0x00000000
	.align		4
        /*001c*/ 	.word	0xfffffffc


//--------------------- .nv.constant4             --------------------------
	.section	.nv.constant4,"a",@progbits
	.align	8
	.align		8
.nv.constant4:
        /*0000*/ 	.dword	__cudart_i2opi_d
	.align		8
        /*0008*/ 	.dword	__cudart_sin_cos_coeffs


//--------------------- .text._Z14integrate_kernxPd --------------------------
	.section	.text._Z14integrate_kernxPd,"ax",@progbits
	.align	128
        .global         _Z14integrate_kernxPd
        .type           _Z14integrate_kernxPd,@function
        .size           _Z14integrate_kernxPd,(.L_x_18 - _Z14integrate_kernxPd)
        .other          _Z14integrate_kernxPd,@"STO_CUDA_ENTRY STV_DEFAULT"
_Z14integrate_kernxPd:
.text._Z14integrate_kernxPd:
[----:B------:R-:W0:Y:S01]  /*0000*/  LDC R1, c[0x0][0x37c] ;  /* 0x0000df00ff017b82 */ /* 0x000e220000000800 */
[----:B------:R-:W1:Y:S01]  /*0010*/  LDCU.64 UR4, c[0x0][0x380] ;  /* 0x00007000ff0477ac */ /* 0x000e620008000a00 */
[----:B------:R-:W-:Y:S01]  /*0020*/  IMAD.MOV.U32 R2, RZ, RZ, 0x1 ;  /* 0x00000001ff027424 */ /* 0x000fe200078e00ff */
[----:B------:R-:W2:Y:S01]  /*0030*/  S2R R0, SR_CTAID.X ;  /* 0x0000000000007919 */ /* 0x000ea20000002500 */
[----:B0-----:R-:W-:Y:S01]  /*0040*/  VIADD R1, R1, 0xffffffd8 ;  /* 0xffffffd801017836 */ /* 0x001fe20000000000 */
[----:B------:R-:W2:Y:S01]  /*0050*/  S2R R11, SR_TID.X ;  /* 0x00000000000b7919 */ /* 0x000ea20000002100 */
[----:B-1----:R-:W0:Y:S01]  /*0060*/  I2F.F64.S64 R4, UR4 ;  /* 0x0000000400047d12 */ /* 0x002e220008301c00 */
[----:B------:R-:W-:Y:S01]  /*0070*/  UMOV UR4, 0x54411744 ;  /* 0x5441174400047882 */ /* 0x000fe20000000000 */
[----:B------:R-:W-:-:S06]  /*0080*/  UMOV UR5, 0x400921fb ;  /* 0x400921fb00057882 */ /* 0x000fcc0000000000 */
[----:B0-----:R-:W0:Y:S02]  /*0090*/  MUFU.RCP64H R3, R5 ;  /* 0x0000000500037308 */ /* 0x001e240000001800 */
[----:B0-----:R-:W-:-:S08]  /*00a0*/  DFMA R6, -R4, R2, 1 ;  /* 0x3ff000000406742b */ /* 0x001fd00000000102 */
[----:B------:R-:W-:-:S08]  /*00b0*/  DFMA R6, R6, R6, R6 ;  /* 0x000000060606722b */ /* 0x000fd00000000006 */
[----:B------:R-:W-:-:S08]  /*00c0*/  DFMA R6, R2, R6, R2 ;  /* 0x000000060206722b */ /* 0x000fd00000000002 */
[----:B------:R-:W-:-:S08]  /*00d0*/  DFMA R2, -R4, R6, 1 ;  /* 0x3ff000000402742b */ /* 0x000fd00000000106 */
[----:B------:R-:W-:-:S08]  /*00e0*/  DFMA R2, R6, R2, R6 ;  /* 0x000000020602722b */ /* 0x000fd00000000006 */
[----:B------:R-:W-:-:S08]  /*00f0*/  DMUL R6, R2, UR4 ;  /* 0x0000000402067c28 */ /* 0x000fd00008000000 */
[----:B------:R-:W-:Y:S01]  /*0100*/  DFMA R8, -R4, R6, UR4 ;  /* 0x0000000404087e2b */ /* 0x000fe20008000106 */
[----:B------:R-:W2:Y:S07]  /*0110*/  LDCU UR4, c[0x0][0x360] ;  /* 0x00006c00ff0477ac */ /* 0x000eae0008000800 */
[----:B------:R-:W-:-:S10]  /*0120*/  DFMA R2, R2, R8, R6 ;  /* 0x000000080202722b */ /* 0x000fd40000000006 */
[----:B------:R-:W-:Y:S01]  /*0130*/  FFMA R6, RZ, R5, R3 ;  /* 0x00000005ff067223 */ /* 0x000fe20000000003 */
[----:B--2---:R-:W-:-:S04]  /*0140*/  IMAD R0, R0, UR4, R11 ;  /* 0x0000000400007c24 */ /* 0x004fc8000f8e020b */
[----:B------:R-:W-:-:S13]  /*0150*/  FSETP.GT.AND P0, PT, |R6|, 1.469367938527859385e-39, PT ;  /* 0x001000000600780b */ /* 0x000fda0003f04200 */
[----:B------:R-:W-:Y:S05]  /*0160*/  @P0 BRA `(.L_x_0) ;  /* 0x0000000000080947 */ /* 0x000fea0003800000 */
[----:B------:R-:W-:-:S07]  /*0170*/  MOV R6, 0x190 ;  /* 0x0000019000067802 */ /* 0x000fce0000000f00 */
[----:B------:R-:W-:Y:S05]  /*0180*/  CALL.REL.NOINC `($__internal_0_$__cuda_sm20_div_rn_f64_full) ;  /* 0x0000000400487944 */ /* 0x000fea0003c00000 */
.L_x_0:
[----:B------:R-:W0:Y:S01]  /*0190*/  LDCU.64 UR8, c[0x0][0x380] ;  /* 0x00007000ff0877ac */ /* 0x000e220008000a00 */
[----:B------:R-:W-:Y:S01]  /*01a0*/  VIADD R4, R0, 0x1 ;  /* 0x0000000100047836 */ /* 0x000fe20000000000 */
[----:B------:R-:W-:Y:S01]  /*01b0*/  BSSY.RECONVERGENT B1, `(.L_x_1) ;  /* 0x000004b000017945 */ /* 0x000fe20003800200 */
[----:B------:R-:W-:Y:S01]  /*01c0*/  CS2R R20, SRZ ;  /* 0x0000000000147805 */ /* 0x000fe2000001ff00 */
[----:B------:R-:W1:Y:S02]  /*01d0*/  LDCU.64 UR6, c[0x0][0x358] ;  /* 0x00006b00ff0677ac */ /* 0x000e640008000a00 */
[----:B------:R-:W-:Y:S01]  /*01e0*/  SHF.R.S32.HI R5, RZ, 0x1f, R4 ;  /* 0x0000001fff057819 */ /* 0x000fe20000011404 */
[----:B------:R-:W2:Y:S01]  /*01f0*/  LDCU.64 UR12, c[0x0][0x380] ;  /* 0x00007000ff0c77ac */ /* 0x000ea20008000a00 */
[----:B------:R-:W3:Y:S01]  /*0200*/  LDCU.64 UR10, c[0x4][0x8] ;  /* 0x01000100ff0a77ac */ /* 0x000ee20008000a00 */
[----:B0-----:R-:W-:-:S04]  /*0210*/  ISETP.GT.U32.AND P0, PT, R4, UR8, PT ;  /* 0x0000000804007c0c */ /* 0x001fc8000bf04070 */
[----:B------:R-:W-:-:S13]  /*0220*/  ISETP.GT.AND.EX P0, PT, R5, UR9, PT, P0 ;  /* 0x0000000905007c0c */ /* 0x000fda000bf04300 */
[----:B-123--:R-:W-:Y:S05]  /*0230*/  @P0 BRA `(.L_x_2) ;  /* 0x0000000400080947 */ /* 0x00efea0003800000 */
[----:B------:R-:W0:Y:S01]  /*0240*/  LDC R6, c[0x0][0x370] ;  /* 0x0000dc00ff067b82 */ /* 0x000e220000000800 */
[----:B------:R-:W-:Y:S01]  /*0250*/  CS2R R20, SRZ ;  /* 0x0000000000147805 */ /* 0x000fe2000001ff00 */
[----:B0-----:R-:W-:-:S07]  /*0260*/  IMAD R6, R6, UR4, RZ ;  /* 0x0000000406067c24 */ /* 0x001fce000f8e02ff */
.L_x_5:
[----:B------:R-:W0:Y:S01]  /*0270*/  I2F.F64.S64 R8, R4 ;  /* 0x0000000400087312 */ /* 0x000e220000301c00 */
[----:B------:R-:W-:Y:S01]  /*0280*/  BSSY.RECONVERGENT B0, `(.L_x_3) ;  /* 0x000001b000007945 */ /* 0x000fe20003800200 */
[----:B0-----:R-:W-:-:S08]  /*0290*/  DADD R8, R8, -0.5 ;  /* 0xbfe0000008087429 */ /* 0x001fd00000000000 */
[----:B------:R-:W-:-:S08]  /*02a0*/  DMUL R10, R8, R2 ;  /* 0x00000002080a7228 */ /* 0x000fd00000000000 */
[----:B------:R-:W-:-:S14]  /*02b0*/  DSETP.NEU.AND P0, PT, |R10|, +INF , PT ;  /* 0x7ff000000a00742a */ /* 0x000fdc0003f0d200 */
[----:B------:R-:W-:Y:S01]  /*02c0*/  @!P0 DMUL R26, RZ, R10 ;  /* 0x0000000aff1a8228 */ /* 0x000fe20000000000 */
[----:B------:R-:W-:Y:S01]  /*02d0*/  @!P0 IMAD.MOV.U32 R7, RZ, RZ, RZ ;  /* 0x000000ffff078224 */ /* 0x000fe200078e00ff */
[----:B------:R-:W-:Y:S09]  /*02e0*/  @!P0 BRA `(.L_x_4) ;  /* 0x0000000000508947 */ /* 0x000ff20003800000 */
[----:B------:R-:W-:Y:S01]  /*02f0*/  UMOV UR8, 0x6dc9c883 ;  /* 0x6dc9c88300087882 */ /* 0x000fe20000000000 */
[----:B------:R-:W-:Y:S01]  /*0300*/  UMOV UR9, 0x3fe45f30 ;  /* 0x3fe45f3000097882 */ /* 0x000fe20000000000 */
[C---:B------:R-:W-:Y:S02]  /*0310*/  DSETP.GE.AND P0, PT, |R10|.reuse, 2.14748364800000000000e+09, PT ;  /* 0x41e000000a00742a */ /* 0x040fe40003f06200 */
[----:B------:R-:W-:Y:S01]  /*0320*/  DMUL R8, R10, UR8 ;  /* 0x000000080a087c28 */ /* 0x000fe20008000000 */
[----:B------:R-:W-:Y:S01]  /*0330*/  UMOV UR8, 0x54442d18 ;  /* 0x54442d1800087882 */ /* 0x000fe20000000000 */
[----:B------:R-:W-:-:S04]  /*0340*/  UMOV UR9, 0x3ff921fb ;  /* 0x3ff921fb00097882 */ /* 0x000fc80000000000 */
[----:B------:R-:W0:Y:S08]  /*0350*/  F2I.F64 R7, R8 ;  /* 0x0000000800077311 */ /* 0x000e300000301100 */
[----:B0-----:R-:W0:Y:S02]  /*0360*/  I2F.F64 R26, R7 ;  /* 0x00000007001a7312 */ /* 0x001e240000201c00 */
[----:B0-----:R-:W-:Y:S01]  /*0370*/  DFMA R12, R26, -UR8, R10 ;  /* 0x800000081a0c7c2b */ /* 0x001fe2000800000a */
[----:B------:R-:W-:Y:S01]  /*0380*/  UMOV UR8, 0x33145c00 ;  /* 0x33145c0000087882 */ /* 0x000fe20000000000 */
[----:B------:R-:W-:-:S06]  /*0390*/  UMOV UR9, 0x3c91a626 ;  /* 0x3c91a62600097882 */ /* 0x000fcc0000000000 */
[----:B------:R-:W-:Y:S01]  /*03a0*/  DFMA R12, R26, -UR8, R12 ;  /* 0x800000081a0c7c2b */ /* 0x000fe2000800000c */
[----:B------:R-:W-:Y:S01]  /*03b0*/  UMOV UR8, 0x252049c0 ;  /* 0x252049c000087882 */ /* 0x000fe20000000000 */
[----:B------:R-:W-:-:S06]  /*03c0*/  UMOV UR9, 0x397b839a ;  /* 0x397b839a00097882 */ /* 0x000fcc0000000000 */
[----:B------:R-:W-:Y:S01]  /*03d0*/  DFMA R26, R26, -UR8, R12 ;  /* 0x800000081a1a7c2b */ /* 0x000fe2000800000c */
[----:B------:R-:W-:Y:S10]  /*03e0*/  @!P0 BRA `(.L_x_4) ;  /* 0x0000000000108947 */ /* 0x000ff40003800000 */
[----:B------:R-:W-:-:S07]  /*03f0*/  MOV R8, 0x410 ;  /* 0x0000041000087802 */ /* 0x000fce0000000f00 */
[----:B------:R-:W-:Y:S05]  /*0400*/  CALL.REL.NOINC `($_Z14integrate_kernxPd$__internal_trig_reduction_slowpathd) ;  /* 0x0000000400e47944 */ /* 0x000fea0003c00000 */
[----:B------:R-:W-:Y:S02]  /*0410*/  IMAD.MOV.U32 R26, RZ, RZ, R16 ;  /* 0x000000ffff1a7224 */ /* 0x000fe400078e0010 */
[----:B------:R-:W-:-:S07]  /*0420*/  IMAD.MOV.U32 R27, RZ, RZ, R17 ;  /* 0x000000ffff1b7224 */ /* 0x000fce00078e0011 */
.L_x_4:
[----:B------:R-:W-:Y:S05]  /*0430*/  BSYNC.RECONVERGENT B0 ;  /* 0x0000000000007941 */ /* 0x000fea0003800200 */
.L_x_3:
[----:B------:R-:W-:-:S05]  /*0440*/  IMAD.SHL.U32 R8, R7, 0x40, RZ ;  /* 0x0000004007087824 */ /* 0x000fca00078e00ff */
[----:B------:R-:W-:-:S04]  /*0450*/  LOP3.LUT R8, R8, 0x40, RZ, 0xc0, !PT ;  /* 0x0000004008087812 */ /* 0x000fc800078ec0ff */
[----:B------:R-:W-:-:S05]  /*0460*/  IADD3 R28, P0, PT, R8, UR10, RZ ;  /* 0x0000000a081c7c10 */ /* 0x000fca000ff1e0ff */
[----:B------:R-:W-:-:S05]  /*0470*/  IMAD.X R29, RZ, RZ, UR11, P0 ;  /* 0x0000000bff1d7e24 */ /* 0x000fca00080e06ff */
[----:B------:R-:W2:Y:S04]  /*0480*/  LDG.E.128.CONSTANT R8, desc[UR6][R28.64] ;  /* 0x000000061c087981 */ /* 0x000ea8000c1e9d00 */
[----:B------:R-:W3:Y:S04]  /*0490*/  LDG.E.128.CONSTANT R12, desc[UR6][R28.64+0x10] ;  /* 0x000010061c0c7981 */ /* 0x000ee8000c1e9d00 */
[----:B------:R-:W4:Y:S01]  /*04a0*/  LDG.E.128.CONSTANT R16, desc[UR6][R28.64+0x20] ;  /* 0x000020061c107981 */ /* 0x000f22000c1e9d00 */
[----:B------:R-:W-:Y:S01]  /*04b0*/  LOP3.LUT R22, R7, 0x1, RZ, 0xc0, !PT ;  /* 0x0000000107167812 */ /* 0x000fe200078ec0ff */
[----:B------:R-:W-:Y:S01]  /*04c0*/  IMAD.MOV.U32 R23, RZ, RZ, 0x3da8ff83 ;  /* 0x3da8ff83ff177424 */ /* 0x000fe200078e00ff */
[----:B------:R-:W-:Y:S01]  /*04d0*/  DMUL R24, R26, R26 ;  /* 0x0000001a1a187228 */ /* 0x000fe20000000000 */
[----:B------:R-:W-:-:S02]  /*04e0*/  IADD3 R4, P1, PT, R6, R4, RZ ;  /* 0x0000000406047210 */ /* 0x000fc40007f3e0ff */
[----:B------:R-:W-:Y:S01]  /*04f0*/  ISETP.NE.U32.AND P0, PT, R22, 0x1, PT ;  /* 0x000000011600780c */ /* 0x000fe20003f05070 */
[----:B------:R-:W-:Y:S01]  /*0500*/  IMAD.MOV.U32 R22, RZ, RZ, 0x20fd8164 ;  /* 0x20fd8164ff167424 */ /* 0x000fe200078e00ff */
[----:B------:R-:W-:Y:S02]  /*0510*/  LEA.HI.X.SX32 R5, R6, R5, 0x1, P1 ;  /* 0x0000000506057211 */ /* 0x000fe400008f0eff */
[----:B------:R-:W-:Y:S02]  /*0520*/  FSEL R23, -R23, 0.11223486810922622681, !P0 ;  /* 0x3de5db6517177808 */ /* 0x000fe40004000100 */
[----:B------:R-:W-:-:S06]  /*0530*/  FSEL R22, R22, -8.06006814911005101289e+34, !P0 ;  /* 0xf9785eba16167808 */ /* 0x000fcc0004000000 */
[----:B--2---:R-:W-:-:S08]  /*0540*/  DFMA R8, R24, R22, R8 ;  /* 0x000000161808722b */ /* 0x004fd00000000008 */
[----:B------:R-:W-:-:S08]  /*0550*/  DFMA R8, R24, R8, R10 ;  /* 0x000000081808722b */ /* 0x000fd0000000000a */
[----:B---3--:R-:W-:-:S08]  /*0560*/  DFMA R8, R24, R8, R12 ;  /* 0x000000081808722b */ /* 0x008fd0000000000c */
[----:B------:R-:W-:-:S08]  /*0570*/  DFMA R8, R24, R8, R14 ;  /* 0x000000081808722b */ /* 0x000fd0000000000e */
[----:B----4-:R-:W-:-:S08]  /*0580*/  DFMA R8, R24, R8, R16 ;  /* 0x000000081808722b */ /* 0x010fd00000000010 */
[----:B------:R-:W-:-:S08]  /*0590*/  DFMA R8, R24, R8, R18 ;  /* 0x000000081808722b */ /* 0x000fd00000000012 */
[----:B------:R-:W-:Y:S02]  /*05a0*/  DFMA R26, R8, R26, R26 ;  /* 0x0000001a081a722b */ /* 0x000fe4000000001a */
[----:B------:R-:W-:-:S10]  /*05b0*/  DFMA R8, R24, R8, 1 ;  /* 0x3ff000001808742b */ /* 0x000fd40000000008 */
[----:B------:R-:W-:Y:S02]  /*05c0*/  FSEL R10, R8, R26, !P0 ;  /* 0x0000001a080a7208 */ /* 0x000fe40004000000 */
[----:B------:R-:W-:Y:S02]  /*05d0*/  FSEL R11, R9, R27, !P0 ;  /* 0x0000001b090b7208 */ /* 0x000fe40004000000 */
[----:B------:R-:W-:-:S04]  /*05e0*/  LOP3.LUT P0, RZ, R7, 0x2, RZ, 0xc0, !PT ;  /* 0x0000000207ff7812 */ /* 0x000fc8000780c0ff */
[----:B------:R-:W-:-:S10]  /*05f0*/  DADD R8, RZ, -R10 ;  /* 0x00000000ff087229 */ /* 0x000fd4000000080a */
[----:B------:R-:W-:Y:S02]  /*0600*/  FSEL R8, R10, R8, !P0 ;  /* 0x000000080a087208 */ /* 0x000fe40004000000 */
[----:B------:R-:W-:Y:S02]  /*0610*/  FSEL R9, R11, R9, !P0 ;  /* 0x000000090b097208 */ /* 0x000fe40004000000 */
[----:B------:R-:W-:-:S04]  /*0620*/  ISETP.GT.U32.AND P0, PT, R4, UR12, PT ;  /* 0x0000000c04007c0c */ /* 0x000fc8000bf04070 */
[----:B------:R-:W-:Y:S01]  /*0630*/  ISETP.GT.AND.EX P0, PT, R5, UR13, PT, P0 ;  /* 0x0000000d05007c0c */ /* 0x000fe2000bf04300 */
[----:B------:R-:W-:-:S12]  /*0640*/  DFMA R20, R2, R8, R20 ;  /* 0x000000080214722b */ /* 0x000fd80000000014 */
[----:B------:R-:W-:Y:S05]  /*0650*/  @!P0 BRA `(.L_x_5) ;  /* 0xfffffffc00048947 */ /* 0x000fea000383ffff */
.L_x_2:
[----:B------:R-:W-:Y:S05]  /*0660*/  BSYNC.RECONVERGENT B1 ;  /* 0x0000000000017941 */ /* 0x000fea0003800200 */
.L_x_1:
[----:B------:R-:W0:Y:S02]  /*0670*/  LDC.64 R2, c[0x0][0x388] ;  /* 0x0000e200ff027b82 */ /* 0x000e240000000a00 */
[----:B0-----:R-:W-:-:S05]  /*0680*/  IMAD.WIDE R2, R0, 0x8, R2 ;  /* 0x0000000800027825 */ /* 0x001fca00078e0202 */
[----:B------:R-:W-:Y:S01]  /*0690*/  STG.E.64 desc[UR6][R2.64], R20 ;  /* 0x0000001402007986 */ /* 0x000fe2000c101b06 */
[----:B------:R-:W-:Y:S05]  /*06a0*/  EXIT ;  /* 0x000000000000794d */ /* 0x000fea0003800000 */
        .weak           $__internal_0_$__cuda_sm20_div_rn_f64_full
        .type           $__internal_0_$__cuda_sm20_div_rn_f64_full,@function
        .size           $__internal_0_$__cuda_sm20_div_rn_f64_full,($_Z14integrate_kernxPd$__internal_trig_reduction_slowpathd - $__internal_0_$__cuda_sm20_div_rn_f64_full)
$__internal_0_$__cuda_sm20_div_rn_f64_full:
[C---:B------:R-:W-:Y:S01]  /*06b0*/  FSETP.GEU.AND P0, PT, |R5|.reuse, 1.469367938527859385e-39, PT ;  /* 0x001000000500780b */ /* 0x040fe20003f0e200 */
[----:B------:R-:W-:Y:S01]  /*06c0*/  IMAD.MOV.U32 R8, RZ, RZ, 0x1 ;  /* 0x00000001ff087424 */ /* 0x000fe200078e00ff */
[C---:B------:R-:W-:Y:S01]  /*06d0*/  LOP3.LUT R2, R5.reuse, 0x800fffff, RZ, 0xc0, !PT ;  /* 0x800fffff05027812 */ /* 0x040fe200078ec0ff */
[----:B------:R-:W-:Y:S01]  /*06e0*/  IMAD.MOV.U32 R7, RZ, RZ, 0x1ca00000 ;  /* 0x1ca00000ff077424 */ /* 0x000fe200078e00ff */
[----:B------:R-:W-:Y:S01]  /*06f0*/  LOP3.LUT R14, R5, 0x7ff00000, RZ, 0xc0, !PT ;  /* 0x7ff00000050e7812 */ /* 0x000fe200078ec0ff */
[----:B------:R-:W-:Y:S01]  /*0700*/  IMAD.MOV.U32 R17, RZ, RZ, 0x40000000 ;  /* 0x40000000ff117424 */ /* 0x000fe200078e00ff */
[----:B------:R-:W-:Y:S01]  /*0710*/  LOP3.LUT R3, R2, 0x3ff00000, RZ, 0xfc, !PT ;  /* 0x3ff0000002037812 */ /* 0x000fe200078efcff */
[----:B------:R-:W-:Y:S01]  /*0720*/  IMAD.MOV.U32 R2, RZ, RZ, R4 ;  /* 0x000000ffff027224 */ /* 0x000fe200078e0004 */
[----:B------:R-:W-:Y:S01]  /*0730*/  ISETP.LE.U32.AND P1, PT, R14, 0x40000000, PT ;  /* 0x400000000e00780c */ /* 0x000fe20003f23070 */
[----:B------:R-:W-:Y:S02]  /*0740*/  IMAD.MOV.U32 R16, RZ, RZ, R14 ;  /* 0x000000ffff107224 */ /* 0x000fe400078e000e */
[----:B------:R-:W-:Y:S01]  /*0750*/  VIADD R18, R17, 0xffffffff ;  /* 0xffffffff11127836 */ /* 0x000fe20000000000 */
[----:B------:R-:W-:Y:S01]  /*0760*/  SEL R12, R7, 0x63400000, !P1 ;  /* 0x63400000070c7807 */ /* 0x000fe20004800000 */
[----:B------:R-:W-:-:S06]  /*0770*/  @!P0 DMUL R2, R4, 8.98846567431157953865e+307 ;  /* 0x7fe0000004028828 */ /* 0x000fcc0000000000 */
[----:B------:R-:W0:Y:S04]  /*0780*/  MUFU.RCP64H R9, R3 ;  /* 0x0000000300097308 */ /* 0x000e280000001800 */
[----:B------:R-:W-:Y:S02]  /*0790*/  @!P0 LOP3.LUT R16, R3, 0x7ff00000, RZ, 0xc0, !PT ;  /* 0x7ff0000003108812 */ /* 0x000fe400078ec0ff */
[----:B------:R-:W-:-:S03]  /*07a0*/  ISETP.GT.U32.AND P0, PT, R18, 0x7feffffe, PT ;  /* 0x7feffffe1200780c */ /* 0x000fc60003f04070 */
[----:B------:R-:W-:-:S05]  /*07b0*/  VIADD R18, R16, 0xffffffff ;  /* 0xffffffff10127836 */ /* 0x000fca0000000000 */
[----:B------:R-:W-:Y:S01]  /*07c0*/  ISETP.GT.U32.OR P0, PT, R18, 0x7feffffe, P0 ;  /* 0x7feffffe1200780c */ /* 0x000fe20000704470 */
[----:B0-----:R-:W-:-:S08]  /*07d0*/  DFMA R10, R8, -R2, 1 ;  /* 0x3ff00000080a742b */ /* 0x001fd00000000802 */
[----:B------:R-:W-:-:S08]  /*07e0*/  DFMA R10, R10, R10, R10 ;  /* 0x0000000a0a0a722b */ /* 0x000fd0000000000a */
[----:B------:R-:W-:-:S08]  /*07f0*/  DFMA R10, R8, R10, R8 ;  /* 0x0000000a080a722b */ /* 0x000fd00000000008 */
[----:B------:R-:W-:-:S08]  /*0800*/  DFMA R8, R10, -R2, 1 ;  /* 0x3ff000000a08742b */ /* 0x000fd00000000802 */
[----:B------:R-:W-:Y:S01]  /*0810*/  DFMA R10, R10, R8, R10 ;  /* 0x000000080a0a722b */ /* 0x000fe2000000000a */
[----:B------:R-:W-:Y:S01]  /*0820*/  LOP3.LUT R9, R12, 0x921fb, RZ, 0xfc, !PT ;  /* 0x000921fb0c097812 */ /* 0x000fe200078efcff */
[----:B------:R-:W-:-:S06]  /*0830*/  IMAD.MOV.U32 R8, RZ, RZ, 0x54411744 ;  /* 0x54411744ff087424 */ /* 0x000fcc00078e00ff */
[----:B------:R-:W-:-:S08]  /*0840*/  DMUL R12, R10, R8 ;  /* 0x000000080a0c7228 */ /* 0x000fd00000000000 */
[----:B------:R-:W-:-:S08]  /*0850*/  DFMA R14, R12, -R2, R8 ;  /* 0x800000020c0e722b */ /* 0x000fd00000000008 */
[----:B------:R-:W-:Y:S01]  /*0860*/  DFMA R10, R10, R14, R12 ;  /* 0x0000000e0a0a722b */ /* 0x000fe2000000000c */
[----:B------:R-:W-:Y:S10]  /*0870*/  @P0 BRA `(.L_x_6) ;  /* 0x0000000000740947 */ /* 0x000ff40003800000 */
[----:B------:R-:W-:Y:S01]  /*0880*/  LOP3.LUT R14, R5, 0x7ff00000, RZ, 0xc0, !PT ;  /* 0x7ff00000050e7812 */ /* 0x000fe200078ec0ff */
[----:B------:R-:W-:-:S03]  /*0890*/  IMAD.MOV.U32 R12, RZ, RZ, 0x40000000 ;  /* 0x40000000ff0c7424 */ /* 0x000fc600078e00ff */
[----:B------:R-:W-:Y:S01]  /*08a0*/  ISETP.LE.U32.AND P0, PT, R14, 0x40000000, PT ;  /* 0x400000000e00780c */ /* 0x000fe20003f03070 */
[----:B------:R-:W-:Y:S02]  /*08b0*/  IMAD.MOV R13, RZ, RZ, -R14 ;  /* 0x000000ffff0d7224 */ /* 0x000fe400078e0a0e */
[----:B------:R-:W-:Y:S01]  /*08c0*/  IMAD.MOV.U32 R14, RZ, RZ, RZ ;  /* 0x000000ffff0e7224 */ /* 0x000fe200078e00ff */
[----:B------:R-:W-:Y:S02]  /*08d0*/  SEL R7, R7, 0x63400000, !P0 ;  /* 0x6340000007077807 */ /* 0x000fe40004000000 */
[----:B------:R-:W-:-:S04]  /*08e0*/  VIADDMNMX R12, R13, R12, 0xb9600000, !PT ;  /* 0xb96000000d0c7446 */ /* 0x000fc8000780010c */
[----:B------:R-:W-:-:S05]  /*08f0*/  VIMNMX R12, PT, PT, R12, 0x46a00000, PT ;  /* 0x46a000000c0c7848 */ /* 0x000fca0003fe0100 */
[----:B------:R-:W-:-:S04]  /*0900*/  IMAD.IADD R7, R12, 0x1, -R7 ;  /* 0x000000010c077824 */ /* 0x000fc800078e0a07 */
[----:B------:R-:W-:-:S06]  /*0910*/  VIADD R15, R7, 0x7fe00000 ;  /* 0x7fe00000070f7836 */ /* 0x000fcc0000000000 */
[----:B------:R-:W-:-:S10]  /*0920*/  DMUL R12, R10, R14 ;  /* 0x0000000e0a0c7228 */ /* 0x000fd40000000000 */
[----:B------:R-:W-:-:S13]  /*0930*/  FSETP.GTU.AND P0, PT, |R13|, 1.469367938527859385e-39, PT ;  /* 0x001000000d00780b */ /* 0x000fda0003f0c200 */
[----:B------:R-:W-:Y:S05]  /*0940*/  @P0 BRA `(.L_x_7) ;  /* 0x0000000000840947 */ /* 0x000fea0003800000 */
[----:B------:R-:W-:Y:S01]  /*0950*/  DFMA R2, R10, -R2, R8 ;  /* 0x800000020a02722b */ /* 0x000fe20000000008 */
[----:B------:R-:W-:-:S09]  /*0960*/  IMAD.MOV.U32 R14, RZ, RZ, RZ ;  /* 0x000000ffff0e7224 */ /* 0x000fd200078e00ff */
[C---:B------:R-:W-:Y:S02]  /*0970*/  FSETP.NEU.AND P0, PT, R3.reuse, RZ, PT ;  /* 0x000000ff0300720b */ /* 0x040fe40003f0d000 */
[----:B------:R-:W-:-:S04]  /*0980*/  LOP3.LUT R5, R3, 0x80000000, R5, 0x48, !PT ;  /* 0x8000000003057812 */ /* 0x000fc800078e4805 */
[----:B------:R-:W-:-:S07]  /*0990*/  LOP3.LUT R15, R5, R15, RZ, 0xfc, !PT ;  /* 0x0000000f050f7212 */ /* 0x000fce00078efcff */
[----:B------:R-:W-:Y:S05]  /*09a0*/  @!P0 BRA `(.L_x_7) ;  /* 0x00000000006c8947 */ /* 0x000fea0003800000 */
[----:B------:R-:W-:Y:S01]  /*09b0*/  IMAD.MOV R3, RZ, RZ, -R7 ;  /* 0x000000ffff037224 */ /* 0x000fe200078e0a07 */
[----:B------:R-:W-:Y:S01]  /*09c0*/  IADD3 R7, PT, PT, -R7, -0x43300000, RZ ;  /* 0xbcd0000007077810 */ /* 0x000fe20007ffe1ff */
[----:B------:R-:W-:-:S06]  /*09d0*/  IMAD.MOV.U32 R2, RZ, RZ, RZ ;  /* 0x000000ffff027224 */ /* 0x000fcc00078e00ff */
[----:B------:R-:W-:Y:S02]  /*09e0*/  DFMA R2, R12, -R2, R10 ;  /* 0x800000020c02722b */ /* 0x000fe4000000000a */
[----:B------:R-:W-:-:S08]  /*09f0*/  DMUL.RP R10, R10, R14 ;  /* 0x0000000e0a0a7228 */ /* 0x000fd00000008000 */
[----:B------:R-:W-:Y:S02]  /*0a00*/  FSETP.NEU.AND P0, PT, |R3|, R7, PT ;  /* 0x000000070300720b */ /* 0x000fe40003f0d200 */
[----:B------:R-:W-:Y:S02]  /*0a10*/  LOP3.LUT R5, R11, R5, RZ, 0x3c, !PT ;  /* 0x000000050b057212 */ /* 0x000fe400078e3cff */
[----:B------:R-:W-:Y:S02]  /*0a20*/  FSEL R12, R10, R12, !P0 ;  /* 0x0000000c0a0c7208 */ /* 0x000fe40004000000 */
[----:B------:R-:W-:Y:S01]  /*0a30*/  FSEL R13, R5, R13, !P0 ;  /* 0x0000000d050d7208 */ /* 0x000fe20004000000 */
[----:B------:R-:W-:Y:S06]  /*0a40*/  BRA `(.L_x_7) ;  /* 0x0000000000447947 */ /* 0x000fec0003800000 */
.L_x_6:
[----:B------:R-:W-:-:S14]  /*0a50*/  DSETP.NAN.AND P0, PT, R4, R4, PT ;  /* 0x000000040400722a */ /* 0x000fdc0003f08000 */
[----:B------:R-:W-:Y:S05]  /*0a60*/  @P0 BRA `(.L_x_8) ;  /* 0x0000000000340947 */ /* 0x000fea0003800000 */
[----:B------:R-:W-:Y:S01]  /*0a70*/  ISETP.NE.AND P0, PT, R17, R16, PT ;  /* 0x000000101100720c */ /* 0x000fe20003f05270 */
[----:B------:R-:W-:Y:S02]  /*0a80*/  IMAD.MOV.U32 R12, RZ, RZ, 0x0 ;  /* 0x00000000ff0c7424 */ /* 0x000fe400078e00ff */
[----:B------:R-:W-:-:S10]  /*0a90*/  IMAD.MOV.U32 R13, RZ, RZ, -0x80000 ;  /* 0xfff80000ff0d7424 */ /* 0x000fd400078e00ff */
[----:B------:R-:W-:Y:S05]  /*0aa0*/  @!P0 BRA `(.L_x_7) ;  /* 0x00000000002c8947 */ /* 0x000fea0003800000 */
[----:B------:R-:W-:Y:S02]  /*0ab0*/  ISETP.NE.AND P0, PT, R17, 0x7ff00000, PT ;  /* 0x7ff000001100780c */ /* 0x000fe40003f05270 */
[----:B------:R-:W-:Y:S02]  /*0ac0*/  LOP3.LUT R4, R5, 0x400921fb, RZ, 0x3c, !PT ;  /* 0x400921fb05047812 */ /* 0x000fe400078e3cff */
[----:B------:R-:W-:Y:S02]  /*0ad0*/  ISETP.EQ.OR P0, PT, R16, RZ, !P0 ;  /* 0x000000ff1000720c */ /* 0x000fe40004702670 */
[----:B------:R-:W-:-:S11]  /*0ae0*/  LOP3.LUT R13, R4, 0x80000000, RZ, 0xc0, !PT ;  /* 0x80000000040d7812 */ /* 0x000fd600078ec0ff */
[----:B------:R-:W-:Y:S01]  /*0af0*/  @P0 LOP3.LUT R2, R13, 0x7ff00000, RZ, 0xfc, !PT ;  /* 0x7ff000000d020812 */ /* 0x000fe200078efcff */
[----:B------:R-:W-:Y:S02]  /*0b00*/  @!P0 IMAD.MOV.U32 R12, RZ, RZ, RZ ;  /* 0x000000ffff0c8224 */ /* 0x000fe400078e00ff */
[----:B------:R-:W-:Y:S02]  /*0b10*/  @P0 IMAD.MOV.U32 R12, RZ, RZ, RZ ;  /* 0x000000ffff0c0224 */ /* 0x000fe400078e00ff */
[----:B------:R-:W-:Y:S01]  /*0b20*/  @P0 IMAD.MOV.U32 R13, RZ, RZ, R2 ;  /* 0x000000ffff0d0224 */ /* 0x000fe200078e0002 */
[----:B------:R-:W-:Y:S06]  /*0b30*/  BRA `(.L_x_7) ;  /* 0x0000000000087947 */ /* 0x000fec0003800000 */
.L_x_8:
[----:B------:R-:W-:Y:S01]  /*0b40*/  LOP3.LUT R13, R5, 0x80000, RZ, 0xfc, !PT ;  /* 0x00080000050d7812 */ /* 0x000fe200078efcff */
[----:B------:R-:W-:-:S07]  /*0b50*/  IMAD.MOV.U32 R12, RZ, RZ, R4 ;  /* 0x000000ffff0c7224 */ /* 0x000fce00078e0004 */
.L_x_7:
[----:B------:R-:W-:Y:S02]  /*0b60*/  IMAD.MOV.U32 R7, RZ, RZ, 0x0 ;  /* 0x00000000ff077424 */ /* 0x000fe400078e00ff */
[----:B------:R-:W-:Y:S02]  /*0b70*/  IMAD.MOV.U32 R2, RZ, RZ, R12 ;  /* 0x000000ffff027224 */ /* 0x000fe400078e000c */
[----:B------:R-:W-:Y:S01]  /*0b80*/  IMAD.MOV.U32 R3, RZ, RZ, R13 ;  /* 0x000000ffff037224 */ /* 0x000fe200078e000d */
[----:B------:R-:W-:Y:S06]  /*0b90*/  RET.REL.NODEC R6 `(_Z14integrate_kernxPd) ;  /* 0xfffffff406187950 */ /* 0x000fec0003c3ffff */
        .type           $_Z14integrate_kernxPd$__internal_trig_reduction_slowpathd,@function
        .size           $_Z14integrate_kernxPd$__internal_trig_reduction_slowpathd,(.L_x_18 - $_Z14integrate_kernxPd$__internal_trig_reduction_slowpathd)
$_Z14integrate_kernxPd$__internal_trig_reduction_slowpathd:
[--C-:B------:R-:W-:Y:S01]  /*0ba0*/  SHF.R.U32.HI R7, RZ, 0x14, R11.reuse ;  /* 0x00000014ff077819 */ /* 0x100fe2000001160b */
[----:B------:R-:W-:Y:S02]  /*0bb0*/  IMAD.MOV.U32 R16, RZ, RZ, R10 ;  /* 0x000000ffff107224 */ /* 0x000fe400078e000a */
[----:B------:R-:W-:Y:S01]  /*0bc0*/  IMAD.MOV.U32 R17, RZ, RZ, R11 ;  /* 0x000000ffff117224 */ /* 0x000fe200078e000b */
[----:B------:R-:W-:Y:S01]  /*0bd0*/  LOP3.LUT R9, R7, 0x7ff, RZ, 0xc0, !PT ;  /* 0x000007ff07097812 */ /* 0x000fe200078ec0ff */
[----:B------:R-:W-:-:S03]  /*0be0*/  IMAD.MOV.U32 R12, RZ, RZ, RZ ;  /* 0x000000ffff0c7224 */ /* 0x000fc600078e00ff */
[----:B------:R-:W-:-:S13]  /*0bf0*/  ISETP.NE.AND P0, PT, R9, 0x7ff, PT ;  /* 0x000007ff0900780c */ /* 0x000fda0003f05270 */
[----:B------:R-:W-:Y:S05]  /*0c00*/  @!P0 BRA `(.L_x_9) ;  /* 0x0000000800448947 */ /* 0x000fea0003800000 */
[----:B------:R-:W-:Y:S01]  /*0c10*/  VIADD R10, R9, 0xfffffc00 ;  /* 0xfffffc00090a7836 */ /* 0x000fe20000000000 */
[----:B------:R-:W-:Y:S01]  /*0c20*/  BSSY.RECONVERGENT B2, `(.L_x_10) ;  /* 0x000002e000027945 */ /* 0x000fe20003800200 */
[----:B------:R-:W-:-:S03]  /*0c30*/  CS2R R14, SRZ ;  /* 0x00000000000e7805 */ /* 0x000fc6000001ff00 */
[----:B------:R-:W-:Y:S02]  /*0c40*/  SHF.R.U32.HI R9, RZ, 0x6, R10 ;  /* 0x00000006ff097819 */ /* 0x000fe4000001160a */
[----:B------:R-:W-:Y:S02]  /*0c50*/  ISETP.GE.U32.AND P0, PT, R10, 0x80, PT ;  /* 0x000000800a00780c */ /* 0x000fe40003f06070 */
[C---:B------:R-:W-:Y:S02]  /*0c60*/  IADD3 R10, PT, PT, -R9.reuse, 0x13, RZ ;  /* 0x00000013090a7810 */ /* 0x040fe40007ffe1ff */
[----:B------:R-:W-:Y:S02]  /*0c70*/  IADD3 R25, PT, PT, -R9, 0xf, RZ ;  /* 0x0000000f09197810 */ /* 0x000fe40007ffe1ff */
[----:B------:R-:W-:-:S04]  /*0c80*/  SEL R10, R10, 0x12, P0 ;  /* 0x000000120a0a7807 */ /* 0x000fc80000000000 */
[----:B------:R-:W-:-:S13]  /*0c90*/  ISETP.GE.AND P0, PT, R25, R10, PT ;  /* 0x0000000a1900720c */ /* 0x000fda0003f06270 */
[----:B------:R-:W-:Y:S05]  /*0ca0*/  @P0 BRA `(.L_x_11) ;  /* 0x0000000000940947 */ /* 0x000fea0003800000 */
[----:B------:R-:W0:Y:S01]  /*0cb0*/  LDC.64 R12, c[0x0][0x358] ;  /* 0x0000d600ff0c7b82 */ /* 0x000e220000000a00 */
[C---:B------:R-:W-:Y:S01]  /*0cc0*/  SHF.L.U64.HI R19, R16.reuse, 0xb, R17 ;  /* 0x0000000b10137819 */ /* 0x040fe20000010211 */
[----:B------:R-:W-:Y:S01]  /*0cd0*/  BSSY.RECONVERGENT B3, `(.L_x_12) ;  /* 0x0000021000037945 */ /* 0x000fe20003800200 */
[----:B------:R-:W-:Y:S01]  /*0ce0*/  IMAD.SHL.U32 R23, R16, 0x800, RZ ;  /* 0x0000080010177824 */ /* 0x000fe200078e00ff */
[----:B------:R-:W-:Y:S01]  /*0cf0*/  IADD3 R22, PT, PT, RZ, -R9, -R10 ;  /* 0x80000009ff167210 */ /* 0x000fe20007ffe80a */
[----:B------:R-:W-:Y:S01]  /*0d00*/  IMAD.MOV.U32 R18, RZ, RZ, RZ ;  /* 0x000000ffff127224 */ /* 0x000fe200078e00ff */
[----:B------:R-:W-:Y:S02]  /*0d10*/  CS2R R14, SRZ ;  /* 0x00000000000e7805 */ /* 0x000fe4000001ff00 */
[----:B------:R-:W-:-:S07]  /*0d20*/  LOP3.LUT R19, R19, 0x80000000, RZ, 0xfc, !PT ;  /* 0x8000000013137812 */ /* 0x000fce00078efcff */
.L_x_13:
[----:B------:R-:W1:Y:S01]  /*0d30*/  LDC.64 R16, c[0x4][RZ] ;  /* 0x01000000ff107b82 */ /* 0x000e620000000a00 */
[----:B0-----:R-:W-:Y:S02]  /*0d40*/  R2UR UR8, R12 ;  /* 0x000000000c0872ca */ /* 0x001fe400000e0000 */
[----:B------:R-:W-:Y:S01]  /*0d50*/  R2UR UR9, R13 ;  /* 0x000000000d0972ca */ /* 0x000fe200000e0000 */
[----:B-1----:R-:W-:-:S12]  /*0d60*/  IMAD.WIDE R16, R25, 0x8, R16 ;  /* 0x0000000819107825 */ /* 0x002fd800078e0210 */
[----:B------:R-:W2:Y:S01]  /*0d70*/  LDG.E.64.CONSTANT R16, desc[UR8][R16.64] ;  /* 0x0000000810107981 */ /* 0x000ea2000c1e9b00 */
[----:B------:R-:W-:Y:S02]  /*0d80*/  VIADD R22, R22, 0x1 ;  /* 0x0000000116167836 */ /* 0x000fe40000000000 */
[----:B------:R-:W-:Y:S02]  /*0d90*/  VIADD R25, R25, 0x1 ;  /* 0x0000000119197836 */ /* 0x000fe40000000000 */
[----:B--2---:R-:W-:-:S04]  /*0da0*/  IMAD.WIDE.U32 R14, P2, R16, R23, R14 ;  /* 0x00000017100e7225 */ /* 0x004fc8000784000e */
[----:B------:R-:W-:Y:S02]  /*0db0*/  IMAD R27, R16, R19, RZ ;  /* 0x00000013101b7224 */ /* 0x000fe400078e02ff */
[CC--:B------:R-:W-:Y:S02]  /*0dc0*/  IMAD R24, R17.reuse, R23.reuse, RZ ;  /* 0x0000001711187224 */ /* 0x0c0fe400078e02ff */
[----:B------:R-:W-:Y:S01]  /*0dd0*/  IMAD.HI.U32 R29, R17, R23, RZ ;  /* 0x00000017111d7227 */ /* 0x000fe200078e00ff */
[----:B------:R-:W-:-:S03]  /*0de0*/  IADD3 R15, P0, PT, R27, R15, RZ ;  /* 0x0000000f1b0f7210 */ /* 0x000fc60007f1e0ff */
[----:B------:R-:W-:Y:S01]  /*0df0*/  IMAD R27, R18, 0x8, R1 ;  /* 0x00000008121b7824 */ /* 0x000fe200078e0201 */
[----:B------:R-:W-:Y:S01]  /*0e00*/  IADD3 R15, P1, PT, R24, R15, RZ ;  /* 0x0000000f180f7210 */ /* 0x000fe20007f3e0ff */
[----:B------:R-:W-:-:S04]  /*0e10*/  IMAD.HI.U32 R24, R16, R19, RZ ;  /* 0x0000001310187227 */ /* 0x000fc800078e00ff */
[----:B------:R-:W-:Y:S01]  /*0e20*/  IMAD.X R16, RZ, RZ, R24, P2 ;  /* 0x000000ffff107224 */ /* 0x000fe200010e0618 */
[----:B------:R0:W-:Y:S01]  /*0e30*/  STL.64 [R27], R14 ;  /* 0x0000000e1b007387 */ /* 0x0001e20000100a00 */
[----:B------:R-:W-:-:S03]  /*0e40*/  IMAD.HI.U32 R24, R17, R19, RZ ;  /* 0x0000001311187227 */ /* 0x000fc600078e00ff */
[----:B------:R-:W-:Y:S01]  /*0e50*/  IADD3.X R16, P0, PT, R29, R16, RZ, P0, !PT ;  /* 0x000000101d107210 */ /* 0x000fe2000071e4ff */
[----:B------:R-:W-:Y:S02]  /*0e60*/  IMAD R17, R17, R19, RZ ;  /* 0x0000001311117224 */ /* 0x000fe400078e02ff */
[----:B------:R-:W-:-:S03]  /*0e70*/  VIADD R18, R18, 0x1 ;  /* 0x0000000112127836 */ /* 0x000fc60000000000 */
[----:B------:R-:W-:Y:S01]  /*0e80*/  IADD3.X R17, P1, PT, R17, R16, RZ, P1, !PT ;  /* 0x0000001011117210 */ /* 0x000fe20000f3e4ff */
[----:B------:R-:W-:Y:S01]  /*0e90*/  IMAD.X R16, RZ, RZ, R24, P0 ;  /* 0x000000ffff107224 */ /* 0x000fe200000e0618 */
[----:B------:R-:W-:-:S03]  /*0ea0*/  ISETP.NE.AND P0, PT, R22, -0xf, PT ;  /* 0xfffffff11600780c */ /* 0x000fc60003f05270 */
[----:B0-----:R-:W-:Y:S02]  /*0eb0*/  IMAD.X R15, RZ, RZ, R16, P1 ;  /* 0x000000ffff0f7224 */ /* 0x001fe400008e0610 */
[----:B------:R-:W-:-:S08]  /*0ec0*/  IMAD.MOV.U32 R14, RZ, RZ, R17 ;  /* 0x000000ffff0e7224 */ /* 0x000fd000078e0011 */
[----:B------:R-:W-:Y:S05]  /*0ed0*/  @P0 BRA `(.L_x_13) ;  /* 0xfffffffc00940947 */ /* 0x000fea000383ffff */
[----:B------:R-:W-:Y:S05]  /*0ee0*/  BSYNC.RECONVERGENT B3 ;  /* 0x0000000000037941 */ /* 0x000fea0003800200 */
.L_x_12:
[----:B------:R-:W-:-:S07]  /*0ef0*/  IMAD.MOV.U32 R25, RZ, RZ, R10 ;  /* 0x000000ffff197224 */ /* 0x000fce00078e000a */
.L_x_11:
[----:B------:R-:W-:Y:S05]  /*0f00*/  BSYNC.RECONVERGENT B2 ;  /* 0x0000000000027941 */ /* 0x000fea0003800200 */
.L_x_10:
[----:B------:R-:W-:Y:S01]  /*0f10*/  LOP3.LUT P0, R23, R7, 0x3f, RZ, 0xc0, !PT ;  /* 0x0000003f07177812 */ /* 0x000fe2000780c0ff */
[----:B------:R-:W-:-:S04]  /*0f20*/  IMAD.IADD R10, R9, 0x1, R25 ;  /* 0x00000001090a7824 */ /* 0x000fc800078e0219 */
[----:B------:R-:W-:-:S05]  /*0f30*/  IMAD.U32 R9, R10, 0x8, R1 ;  /* 0x000000080a097824 */ /* 0x000fca00078e0001 */
[----:B------:R0:W-:Y:S04]  /*0f40*/  STL.64 [R9+-0x78], R14 ;  /* 0xffff880e09007387 */ /* 0x0001e80000100a00 */
[----:B------:R-:W2:Y:S04]  /*0f50*/  @P0 LDL.64 R18, [R1+0x8] ;  /* 0x0000080001120983 */ /* 0x000ea80000100a00 */
[----:B------:R-:W3:Y:S04]  /*0f60*/  LDL.64 R16, [R1+0x10] ;  /* 0x0000100001107983 */ /* 0x000ee80000100a00 */
[----:B------:R-:W4:Y:S01]  /*0f70*/  LDL.64 R12, [R1+0x18] ;  /* 0x00001800010c7983 */ /* 0x000f220000100a00 */
[----:B------:R-:W-:Y:S01]  /*0f80*/  @P0 LOP3.LUT R7, R23, 0x3f, RZ, 0x3c, !PT ;  /* 0x0000003f17070812 */ /* 0x000fe200078e3cff */
[----:B------:R-:W-:Y:S01]  /*0f90*/  BSSY.RECONVERGENT B2, `(.L_x_14) ;  /* 0x0000034000027945 */ /* 0x000fe20003800200 */
[----:B--2---:R-:W-:-:S02]  /*0fa0*/  @P0 SHF.R.U64 R10, R18, 0x1, R19 ;  /* 0x00000001120a0819 */ /* 0x004fc40000001213 */
[----:B------:R-:W-:Y:S02]  /*0fb0*/  @P0 SHF.R.U32.HI R18, RZ, 0x1, R19 ;  /* 0x00000001ff120819 */ /* 0x000fe40000011613 */
[----:B---3--:R-:W-:Y:S02]  /*0fc0*/  @P0 SHF.L.U32 R22, R16, R23, RZ ;  /* 0x0000001710160219 */ /* 0x008fe400000006ff */
[----:B0-----:R-:W-:Y:S02]  /*0fd0*/  @P0 SHF.R.U64 R9, R10, R7, R18 ;  /* 0x000000070a090219 */ /* 0x001fe40000001212 */
[--C-:B------:R-:W-:Y:S02]  /*0fe0*/  @P0 SHF.R.U32.HI R26, RZ, 0x1, R17.reuse ;  /* 0x00000001ff1a0819 */ /* 0x100fe40000011611 */
[C-C-:B------:R-:W-:Y:S02]  /*0ff0*/  @P0 SHF.R.U64 R24, R16.reuse, 0x1, R17.reuse ;  /* 0x0000000110180819 */ /* 0x140fe40000001211 */
[----:B------:R-:W-:-:S02]  /*1000*/  @P0 SHF.L.U64.HI R19, R16, R23, R17 ;  /* 0x0000001710130219 */ /* 0x000fc40000010211 */
[----:B------:R-:W-:Y:S02]  /*1010*/  @P0 SHF.R.U32.HI R10, RZ, R7, R18 ;  /* 0x00000007ff0a0219 */ /* 0x000fe40000011612 */
[----:B------:R-:W-:Y:S02]  /*1020*/  @P0 LOP3.LUT R16, R22, R9, RZ, 0xfc, !PT ;  /* 0x0000000916100212 */ /* 0x000fe400078efcff */
[----:B----4-:R-:W-:Y:S02]  /*1030*/  @P0 SHF.L.U32 R14, R12, R23, RZ ;  /* 0x000000170c0e0219 */ /* 0x010fe400000006ff */
[----:B------:R-:W-:Y:S01]  /*1040*/  @P0 SHF.R.U64 R15, R24, R7, R26 ;  /* 0x00000007180f0219 */ /* 0x000fe2000000121a */
[----:B------:R-:W-:Y:S01]  /*1050*/  IMAD.SHL.U32 R9, R16, 0x4, RZ ;  /* 0x0000000410097824 */ /* 0x000fe200078e00ff */
[----:B------:R-:W-:Y:S02]  /*1060*/  @P0 LOP3.LUT R17, R19, R10, RZ, 0xfc, !PT ;  /* 0x0000000a13110212 */ /* 0x000fe400078efcff */
[----:B------:R-:W-:-:S02]  /*1070*/  @P0 SHF.L.U64.HI R10, R12, R23, R13 ;  /* 0x000000170c0a0219 */ /* 0x000fc4000001020d */
[----:B------:R-:W-:Y:S02]  /*1080*/  @P0 SHF.R.U32.HI R7, RZ, R7, R26 ;  /* 0x00000007ff070219 */ /* 0x000fe4000001161a */
[----:B------:R-:W-:Y:S02]  /*1090*/  @P0 LOP3.LUT R12, R14, R15, RZ, 0xfc, !PT ;  /* 0x0000000f0e0c0212 */ /* 0x000fe400078efcff */
[----:B------:R-:W-:Y:S02]  /*10a0*/  SHF.L.U64.HI R16, R16, 0x2, R17 ;  /* 0x0000000210107819 */ /* 0x000fe40000010211 */
[----:B------:R-:W-:Y:S02]  /*10b0*/  @P0 LOP3.LUT R13, R10, R7, RZ, 0xfc, !PT ;  /* 0x000000070a0d0212 */ /* 0x000fe400078efcff */
[----:B------:R-:W-:Y:S02]  /*10c0*/  SHF.L.W.U32.HI R17, R17, 0x2, R12 ;  /* 0x0000000211117819 */ /* 0x000fe40000010e0c */
[----:B------:R-:W-:-:S02]  /*10d0*/  IADD3 RZ, P0, PT, RZ, -R9, RZ ;  /* 0x80000009ffff7210 */ /* 0x000fc40007f1e0ff */
[----:B------:R-:W-:Y:S02]  /*10e0*/  LOP3.LUT R7, RZ, R16, RZ, 0x33, !PT ;  /* 0x00000010ff077212 */ /* 0x000fe400078e33ff */
[----:B------:R-:W-:Y:S02]  /*10f0*/  SHF.L.W.U32.HI R12, R12, 0x2, R13 ;  /* 0x000000020c0c7819 */ /* 0x000fe40000010e0d */
[----:B------:R-:W-:Y:S02]  /*1100*/  LOP3.LUT R10, RZ, R17, RZ, 0x33, !PT ;  /* 0x00000011ff0a7212 */ /* 0x000fe400078e33ff */
[----:B------:R-:W-:Y:S02]  /*1110*/  IADD3.X R15, P0, PT, RZ, R7, RZ, P0, !PT ;  /* 0x00000007ff0f7210 */ /* 0x000fe4000071e4ff */
[----:B------:R-:W-:Y:S02]  /*1120*/  LOP3.LUT R7, RZ, R12, RZ, 0x33, !PT ;  /* 0x0000000cff077212 */ /* 0x000fe400078e33ff */
[----:B------:R-:W-:-:S02]  /*1130*/  IADD3.X R10, P1, PT, RZ, R10, RZ, P0, !PT ;  /* 0x0000000aff0a7210 */ /* 0x000fc4000073e4ff */
[----:B------:R-:W-:-:S03]  /*1140*/  ISETP.GT.U32.AND P2, PT, R17, -0x1, PT ;  /* 0xffffffff1100780c */ /* 0x000fc60003f44070 */
[----:B------:R-:W-:Y:S01]  /*1150*/  IMAD.X R7, RZ, RZ, R7, P1 ;  /* 0x000000ffff077224 */ /* 0x000fe200008e0607 */
[----:B------:R-:W-:-:S04]  /*1160*/  ISETP.GT.AND.EX P0, PT, R12, -0x1, PT, P2 ;  /* 0xffffffff0c00780c */ /* 0x000fc80003f04320 */
[----:B------:R-:W-:Y:S02]  /*1170*/  SEL R7, R12, R7, P0 ;  /* 0x000000070c077207 */ /* 0x000fe40000000000 */
[----:B------:R-:W-:Y:S02]  /*1180*/  SEL R18, R17, R10, P0 ;  /* 0x0000000a11127207 */ /* 0x000fe40000000000 */
[----:B------:R-:W-:Y:S02]  /*1190*/  ISETP.NE.U32.AND P1, PT, R7, RZ, PT ;  /* 0x000000ff0700720c */ /* 0x000fe40003f25070 */
[----:B------:R-:W-:Y:S02]  /*11a0*/  SEL R16, R16, R15, P0 ;  /* 0x0000000f10107207 */ /* 0x000fe40000000000 */
[----:B------:R-:W-:Y:S01]  /*11b0*/  SEL R14, R18, R7, !P1 ;  /* 0x00000007120e7207 */ /* 0x000fe20004800000 */
[----:B------:R-:W-:-:S05]  /*11c0*/  @!P0 IMAD.MOV R9, RZ, RZ, -R9 ;  /* 0x000000ffff098224 */ /* 0x000fca00078e0a09 */
[----:B------:R-:W0:Y:S02]  /*11d0*/  FLO.U32 R14, R14 ;  /* 0x0000000e000e7300 */ /* 0x000e2400000e0000 */
[C---:B0-----:R-:W-:Y:S02]  /*11e0*/  IADD3 R17, PT, PT, -R14.reuse, 0x1f, RZ ;  /* 0x0000001f0e117810 */ /* 0x041fe40007ffe1ff */
[----:B------:R-:W-:-:S03]  /*11f0*/  IADD3 R10, PT, PT, -R14, 0x3f, RZ ;  /* 0x0000003f0e0a7810 */ /* 0x000fc60007ffe1ff */
[----:B------:R-:W-:-:S05]  /*1200*/  @P1 IMAD.MOV R10, RZ, RZ, R17 ;  /* 0x000000ffff0a1224 */ /* 0x000fca00078e0211 */
[----:B------:R-:W-:-:S13]  /*1210*/  ISETP.NE.AND P1, PT, R10, RZ, PT ;  /* 0x000000ff0a00720c */ /* 0x000fda0003f25270 */
[----:B------:R-:W-:Y:S05]  /*1220*/  @!P1 BRA `(.L_x_15) ;  /* 0x0000000000289947 */ /* 0x000fea0003800000 */
[--C-:B------:R-:W-:Y:S02]  /*1230*/  SHF.R.U64 R15, R9, 0x1, R16.reuse ;  /* 0x00000001090f7819 */ /* 0x100fe40000001210 */
[C---:B------:R-:W-:Y:S02]  /*1240*/  LOP3.LUT R9, R10.reuse, 0x3f, RZ, 0xc0, !PT ;  /* 0x0000003f0a097812 */ /* 0x040fe400078ec0ff */
[----:B------:R-:W-:Y:S02]  /*1250*/  SHF.R.U32.HI R17, RZ, 0x1, R16 ;  /* 0x00000001ff117819 */ /* 0x000fe40000011610 */
[----:B------:R-:W-:Y:S02]  /*1260*/  LOP3.LUT R14, R10, 0x3f, RZ, 0xc, !PT ;  /* 0x0000003f0a0e7812 */ /* 0x000fe400078e0cff */
[CC--:B------:R-:W-:Y:S02]  /*1270*/  SHF.L.U64.HI R16, R18.reuse, R9.reuse, R7 ;  /* 0x0000000912107219 */ /* 0x0c0fe40000010207 */
[----:B------:R-:W-:-:S02]  /*1280*/  SHF.L.U32 R9, R18, R9, RZ ;  /* 0x0000000912097219 */ /* 0x000fc400000006ff */
[-CC-:B------:R-:W-:Y:S02]  /*1290*/  SHF.R.U64 R18, R15, R14.reuse, R17.reuse ;  /* 0x0000000e0f127219 */ /* 0x180fe40000001211 */
[----:B------:R-:W-:Y:S02]  /*12a0*/  SHF.R.U32.HI R7, RZ, R14, R17 ;  /* 0x0000000eff077219 */ /* 0x000fe40000011611 */
[----:B------:R-:W-:Y:S02]  /*12b0*/  LOP3.LUT R18, R9, R18, RZ, 0xfc, !PT ;  /* 0x0000001209127212 */ /* 0x000fe400078efcff */
[----:B------:R-:W-:-:S07]  /*12c0*/  LOP3.LUT R7, R16, R7, RZ, 0xfc, !PT ;  /* 0x0000000710077212 */ /* 0x000fce00078efcff */
.L_x_15:
[----:B------:R-:W-:Y:S05]  /*12d0*/  BSYNC.RECONVERGENT B2 ;  /* 0x0000000000027941 */ /* 0x000fea0003800200 */
.L_x_14:
[----:B------:R-:W-:Y:S01]  /*12e0*/  IMAD.WIDE.U32 R16, R18, 0x2168c235, RZ ;  /* 0x2168c23512107825 */ /* 0x000fe200078e00ff */
[----:B------:R-:W-:-:S03]  /*12f0*/  SHF.R.U32.HI R13, RZ, 0x1e, R13 ;  /* 0x0000001eff0d7819 */ /* 0x000fc6000001160d */
[----:B------:R-:W-:Y:S01]  /*1300*/  IMAD.MOV.U32 R14, RZ, RZ, R17 ;  /* 0x000000ffff0e7224 */ /* 0x000fe200078e0011 */
[----:B------:R-:W-:Y:S01]  /*1310*/  IADD3 RZ, P1, PT, R16, R16, RZ ;  /* 0x0000001010ff7210 */ /* 0x000fe20007f3e0ff */
[----:B------:R-:W-:Y:S01]  /*1320*/  IMAD.MOV.U32 R15, RZ, RZ, RZ ;  /* 0x000000ffff0f7224 */ /* 0x000fe200078e00ff */
[----:B------:R-:W-:Y:S01]  /*1330*/  LEA.HI R12, R12, R13, RZ, 0x1 ;  /* 0x0000000d0c0c7211 */ /* 0x000fe200078f08ff */
[----:B------:R-:W-:-:S04]  /*1340*/  IMAD.HI.U32 R9, R7, -0x36f0255e, RZ ;  /* 0xc90fdaa207097827 */ /* 0x000fc800078e00ff */
[----:B------:R-:W-:-:S04]  /*1350*/  IMAD.WIDE.U32 R14, R18, -0x36f0255e, R14 ;  /* 0xc90fdaa2120e7825 */ /* 0x000fc800078e000e */
[C---:B------:R-:W-:Y:S02]  /*1360*/  IMAD R17, R7.reuse, -0x36f0255e, RZ ;  /* 0xc90fdaa207117824 */ /* 0x040fe400078e02ff */
[----:B------:R-:W-:-:S04]  /*1370*/  IMAD.WIDE.U32 R14, P2, R7, 0x2168c235, R14 ;  /* 0x2168c235070e7825 */ /* 0x000fc8000784000e */
[----:B------:R-:W-:Y:S01]  /*1380*/  IMAD.X R7, RZ, RZ, R9, P2 ;  /* 0x000000ffff077224 */ /* 0x000fe200010e0609 */
[----:B------:R-:W-:Y:S02]  /*1390*/  IADD3 R9, P2, PT, R17, R15, RZ ;  /* 0x0000000f11097210 */ /* 0x000fe40007f5e0ff */
[----:B------:R-:W-:Y:S02]  /*13a0*/  IADD3.X RZ, P1, PT, R14, R14, RZ, P1, !PT ;  /* 0x0000000e0eff7210 */ /* 0x000fe40000f3e4ff */
[C---:B------:R-:W-:Y:S01]  /*13b0*/  ISETP.GT.U32.AND P3, PT, R9.reuse, RZ, PT ;  /* 0x000000ff0900720c */ /* 0x040fe20003f64070 */
[----:B------:R-:W-:Y:S01]  /*13c0*/  IMAD.X R7, RZ, RZ, R7, P2 ;  /* 0x000000ffff077224 */ /* 0x000fe200010e0607 */
[----:B------:R-:W-:-:S04]  /*13d0*/  IADD3.X R14, P2, PT, R9, R9, RZ, P1, !PT ;  /* 0x00000009090e7210 */ /* 0x000fc80000f5e4ff */
[C---:B------:R-:W-:Y:S01]  /*13e0*/  ISETP.GT.AND.EX P1, PT, R7.reuse, RZ, PT, P3 ;  /* 0x000000ff0700720c */ /* 0x040fe20003f24330 */
[----:B------:R-:W-:-:S03]  /*13f0*/  IMAD.X R16, R7, 0x1, R7, P2 ;  /* 0x0000000107107824 */ /* 0x000fc600010e0607 */
[----:B------:R-:W-:Y:S02]  /*1400*/  SEL R14, R14, R9, P1 ;  /* 0x000000090e0e7207 */ /* 0x000fe40000800000 */
[----:B------:R-:W-:Y:S02]  /*1410*/  SEL R7, R16, R7, P1 ;  /* 0x0000000710077207 */ /* 0x000fe40000800000 */
[----:B------:R-:W-:Y:S02]  /*1420*/  IADD3 R16, P2, PT, R14, 0x1, RZ ;  /* 0x000000010e107810 */ /* 0x000fe40007f5e0ff */
[----:B------:R-:W-:Y:S02]  /*1430*/  SEL R9, RZ, 0xffffffff, !P1 ;  /* 0xffffffffff097807 */ /* 0x000fe40004800000 */
[----:B------:R-:W-:Y:S01]  /*1440*/  LOP3.LUT P1, R11, R11, 0x80000000, RZ, 0xc0, !PT ;  /* 0x800000000b0b7812 */ /* 0x000fe2000782c0ff */
[----:B------:R-:W-:Y:S02]  /*1450*/  IMAD.X R7, RZ, RZ, R7, P2 ;  /* 0x000000ffff077224 */ /* 0x000fe400010e0607 */
[----:B------:R-:W-:Y:S01]  /*1460*/  IMAD.IADD R10, R9, 0x1, -R10 ;  /* 0x00000001090a7824 */ /* 0x000fe200078e0a0a */
[----:B------:R-:W-:-:S02]  /*1470*/  @!P0 LOP3.LUT R11, R11, 0x80000000, RZ, 0x3c, !PT ;  /* 0x800000000b0b8812 */ /* 0x000fc400078e3cff */
[----:B------:R-:W-:Y:S01]  /*1480*/  SHF.R.U64 R16, R16, 0xa, R7 ;  /* 0x0000000a10107819 */ /* 0x000fe20000001207 */
[----:B------:R-:W-:-:S03]  /*1490*/  IMAD.SHL.U32 R10, R10, 0x100000, RZ ;  /* 0x001000000a0a7824 */ /* 0x000fc600078e00ff */
[----:B------:R-:W-:-:S03]  /*14a0*/  IADD3 R16, P2, PT, R16, 0x1, RZ ;  /* 0x0000000110107810 */ /* 0x000fc60007f5e0ff */
[----:B------:R-:W-:Y:S01]  /*14b0*/  @P1 IMAD.MOV R12, RZ, RZ, -R12 ;  /* 0x000000ffff0c1224 */ /* 0x000fe200078e0a0c */
[----:B------:R-:W-:-:S04]  /*14c0*/  LEA.HI.X R7, R7, RZ, RZ, 0x16, P2 ;  /* 0x000000ff07077211 */ /* 0x000fc800010fb4ff */
[--C-:B------:R-:W-:Y:S02]  /*14d0*/  SHF.R.U64 R16, R16, 0x1, R7.reuse ;  /* 0x0000000110107819 */ /* 0x100fe40000001207 */
[----:B------:R-:W-:Y:S02]  /*14e0*/  SHF.R.U32.HI R7, RZ, 0x1, R7 ;  /* 0x00000001ff077819 */ /* 0x000fe40000011607 */
[----:B------:R-:W-:-:S04]  /*14f0*/  IADD3 R16, P2, P3, RZ, RZ, R16 ;  /* 0x000000ffff107210 */ /* 0x000fc80007b5e010 */
[----:B------:R-:W-:-:S04]  /*1500*/  IADD3.X R10, PT, PT, R10, 0x3fe00000, R7, P2, P3 ;  /* 0x3fe000000a0a7810 */ /* 0x000fc800017e6407 */
[----:B------:R-:W-:-:S07]  /*1510*/  LOP3.LUT R17, R10, R11, RZ, 0xfc, !PT ;  /* 0x0000000b0a117212 */ /* 0x000fce00078efcff */
.L_x_9:
[----:B------:R-:W-:Y:S02]  /*1520*/  IMAD.MOV.U32 R9, RZ, RZ, 0x0 ;  /* 0x00000000ff097424 */ /* 0x000fe400078e00ff */
[----:B------:R-:W-:Y:S02]  /*1530*/  IMAD.MOV.U32 R7, RZ, RZ, R12 ;  /* 0x000000ffff077224 */ /* 0x000fe400078e000c */
[----:B------:R-:W-:Y:S05]  /*1540*/  RET.REL.NODEC R8 `(_Z14integrate_kernxPd) ;  /* 0xffffffe808ac7950 */ /* 0x000fea0003c3ffff */
.L_x_16:
[----:B------:R-:W-:-:S00]  /*1550*/  BRA `(.L_x_16) ;  /* 0xfffffffc00fc7947 */ /* 0x000fc0000383ffff */
[----:B------:R-:W-:-:S00]  /*1560*/  NOP ;  /* 0x0000000000007918 */ /* 0x000fc00000000000 */
        /* <DEDUP_REMOVED lines=9> */
.L_x_18:


//--------------------- .nv.global.init           --------------------------
	.section	.nv.global.init,"aw",@progbits
	.align	16
.nv.global.init:
	.type		__cudart_sin_cos_coeffs,@object
	.size		__cudart_sin_cos_coeffs,(__cudart_i2opi_d - __cudart_sin_cos_coeffs)
__cudart_sin_cos_coeffs:
        /*0000*/ 	.byte	0x46, 0xd2, 0xb0, 0x2c, 0xf1, 0xe5, 0x5a, 0xbe, 0x92, 0xe3, 0xac, 0x69, 0xe3, 0x1d, 0xc7, 0x3e
        /*0010*/ 	.byte	0xa1, 0x62, 0xdb, 0x19, 0xa0, 0x01, 0x2a, 0xbf, 0x18, 0x08, 0x11, 0x11, 0x11, 0x11, 0x81, 0x3f
        /*0020*/ 	.byte	0x54, 0x55, 0x55, 0x55, 0x55, 0x55, 0xc5, 0xbf, 0x00, 0x00, 0x00, 0x00, 0x00, 0x00, 0x00, 0x00
        /*0030*/ 	.byte	0x00, 0x00, 0x00, 0x00, 0x00, 0x00, 0x00, 0x00, 0x64, 0x81, 0xfd, 0x20, 0x83, 0xff, 0xa8, 0xbd
        /*0040*/ 	.byte	0x28, 0x85, 0xef, 0xc1, 0xa7, 0xee, 0x21, 0x3e, 0xd9, 0xe6, 0x06, 0x8e, 0x4f, 0x7e, 0x92, 0xbe
        /*0050*/ 	.byte	0xe9, 0xbc, 0xdd, 0x19, 0xa0, 0x01, 0xfa, 0x3e, 0x47, 0x5d, 0xc1, 0x16, 0x6c, 0xc1, 0x56, 0xbf
        /*0060*/ 	.byte	0x51, 0x55, 0x55, 0x55, 0x55, 0x55, 0xa5, 0x3f, 0x00, 0x00, 0x00, 0x00, 0x00, 0x00, 0xe0, 0xbf
        /*0070*/ 	.byte	0x00, 0x00, 0x00, 0x00, 0x00, 0x00, 0xf0, 0x3f, 0x00, 0x00, 0x00, 0x00, 0x00, 0x00, 0x00, 0x00
	.type		__cudart_i2opi_d,@object
	.size		__cudart_i2opi_d,(.L_0 - __cudart_i2opi_d)
__cudart_i2opi_d:
        /* <DEDUP_REMOVED lines=9> */
.L_0:


//--------------------- .nv.shared.reserved.0     --------------------------
	.section	.nv.shared.reserved.0,"aw",@nobits
	.weak		__nv_reservedSMEM_offset_0_alias
	.size		__nv_reservedSMEM_offset_0_alias, 0, 64
	.other		__nv_reservedSMEM_offset_0_alias,@"STO_CUDA_RESERVED_SHARED STV_DEFAULT"
__nv_reservedSMEM_offset_0_alias:
	.zero		0
	.zero		64


//--------------------- .nv.constant0._Z14integrate_kernxPd --------------------------
	.section	.nv.constant0._Z14integrate_kernxPd,"a",@progbits
	.sectionflags	@""
	.align	4
.nv.constant0._Z14integrate_kernxPd:
	.zero		912


//--------------------- SYMBOLS --------------------------

	.type		.nv.reservedSmem.offset0,@object
	.size		.nv.reservedSmem.offset0,0x4
